	.headerflags	@"EF_CUDA_TEXMODE_UNIFIED EF_CUDA_64BIT_ADDRESS EF_CUDA_ACCELERATORS EF_CUDA_SM90 EF_CUDA_VIRTUAL_SM(EF_CUDA_SM90)"
	.elftype	@"ET_EXEC"


//--------------------- .nv.info                  --------------------------
	.section	.nv.info,"",@"SHT_CUDA_INFO"
	.align	4


	//----- nvinfo : EIATTR_REGCOUNT
	.align		4
        /*0000*/ 	.byte	0x04, 0x2f
        /*0002*/ 	.short	(.L_1 - .L_0)
	.align		4
.L_0:
        /*0004*/ 	.word	index@(triton_poi_fused__prelu_kernel__unsafe_index_add_mul_sub_46)
        /*0008*/ 	.word	0x0000001d


	//----- nvinfo : EIATTR_MIN_STACK_SIZE
	.align		4
.L_1:
        /*000c*/ 	.byte	0x04, 0x12
        /*000e*/ 	.short	(.L_3 - .L_2)
	.align		4
.L_2:
        /*0010*/ 	.word	index@(triton_poi_fused__prelu_kernel__unsafe_index_add_mul_sub_46)
        /*0014*/ 	.word	0x00000000


	//----- nvinfo : EIATTR_FRAME_SIZE
	.align		4
.L_3:
        /*0018*/ 	.byte	0x04, 0x11
        /*001a*/ 	.short	(.L_5 - .L_4)
	.align		4
.L_4:
        /*001c*/ 	.word	index@(triton_poi_fused__prelu_kernel__unsafe_index_add_mul_sub_46)
        /*0020*/ 	.word	0x00000000


	//----- nvinfo : EIATTR_MIN_STACK_SIZE
	.align		4
.L_5:
        /*0024*/ 	.byte	0x04, 0x12
        /*0026*/ 	.short	(.L_7 - .L_6)
	.align		4
.L_6:
        /*0028*/ 	.word	index@(triton_poi_fused__prelu_kernel__unsafe_index_add_mul_sub_46)
        /*002c*/ 	.word	0x00000000
.L_7:


//--------------------- .nv.info.triton_poi_fused__prelu_kernel__unsafe_index_add_mul_sub_46 --------------------------
	.section	.nv.info.triton_poi_fused__prelu_kernel__unsafe_index_add_mul_sub_46,"",@"SHT_CUDA_INFO"
	.sectionflags	@""
	.align	4


	//----- nvinfo : EIATTR_CUDA_API_VERSION
	.align		4
        /*0000*/ 	.byte	0x04, 0x37
        /*0002*/ 	.short	(.L_9 - .L_8)
.L_8:
        /*0004*/ 	.word	0x0000007c


	//----- nvinfo : EIATTR_KPARAM_INFO
	.align		4
.L_9:
        /*0008*/ 	.byte	0x04, 0x17
        /*000a*/ 	.short	(.L_11 - .L_10)
.L_10:
        /*000c*/ 	.word	0x00000000
        /*0010*/ 	.short	0x0009
        /*0012*/ 	.short	0x0048
        /*0014*/ 	.byte	0x00, 0xf0, 0x11, 0x00


	//----- nvinfo : EIATTR_KPARAM_INFO
	.align		4
.L_11:
        /*0018*/ 	.byte	0x04, 0x17
        /*001a*/ 	.short	(.L_13 - .L_12)
.L_12:
        /*001c*/ 	.word	0x00000000
        /*0020*/ 	.short	0x0008
        /*0022*/ 	.short	0x0040
        /*0024*/ 	.byte	0x00, 0xf4, 0x21, 0x00


	//----- nvinfo : EIATTR_KPARAM_INFO
	.align		4
.L_13:
        /*0028*/ 	.byte	0x04, 0x17
        /*002a*/ 	.short	(.L_15 - .L_14)
.L_14:
        /*002c*/ 	.word	0x00000000
        /*0030*/ 	.short	0x0007
        /*0032*/ 	.short	0x0038
        /*0034*/ 	.byte	0x00, 0xf4, 0x21, 0x00


	//----- nvinfo : EIATTR_KPARAM_INFO
	.align		4
.L_15:
        /*0038*/ 	.byte	0x04, 0x17
        /*003a*/ 	.short	(.L_17 - .L_16)
.L_16:
        /*003c*/ 	.word	0x00000000
        /*0040*/ 	.short	0x0006
        /*0042*/ 	.short	0x0030
        /*0044*/ 	.byte	0x00, 0xf4, 0x21, 0x00


	//----- nvinfo : EIATTR_KPARAM_INFO
	.align		4
.L_17:
        /*0048*/ 	.byte	0x04, 0x17
        /*004a*/ 	.short	(.L_19 - .L_18)
.L_18:
        /*004c*/ 	.word	0x00000000
        /*0050*/ 	.short	0x0005
        /*0052*/ 	.short	0x0028
        /*0054*/ 	.byte	0x00, 0xf4, 0x21, 0x00


	//----- nvinfo : EIATTR_KPARAM_INFO
	.align		4
.L_19:
        /*0058*/ 	.byte	0x04, 0x17
        /*005a*/ 	.short	(.L_21 - .L_20)
.L_20:
        /*005c*/ 	.word	0x00000000
        /*0060*/ 	.short	0x0004
        /*0062*/ 	.short	0x0020
        /*0064*/ 	.byte	0x00, 0xf4, 0x21, 0x00


	//----- nvinfo : EIATTR_KPARAM_INFO
	.align		4
.L_21:
        /*0068*/ 	.byte	0x04, 0x17
        /*006a*/ 	.short	(.L_23 - .L_22)
.L_22:
        /*006c*/ 	.word	0x00000000
        /*0070*/ 	.short	0x0003
        /*0072*/ 	.short	0x0018
        /*0074*/ 	.byte	0x00, 0xf4, 0x21, 0x00


	//----- nvinfo : EIATTR_KPARAM_INFO
	.align		4
.L_23:
        /*0078*/ 	.byte	0x04, 0x17
        /*007a*/ 	.short	(.L_25 - .L_24)
.L_24:
        /*007c*/ 	.word	0x00000000
        /*0080*/ 	.short	0x0002
        /*0082*/ 	.short	0x0010
        /*0084*/ 	.byte	0x00, 0xf4, 0x21, 0x00


	//----- nvinfo : EIATTR_KPARAM_INFO
	.align		4
.L_25:
        /*0088*/ 	.byte	0x04, 0x17
        /*008a*/ 	.short	(.L_27 - .L_26)
.L_26:
        /*008c*/ 	.word	0x00000000
        /*0090*/ 	.short	0x0001
        /*0092*/ 	.short	0x0008
        /*0094*/ 	.byte	0x00, 0xf4, 0x21, 0x00


	//----- nvinfo : EIATTR_KPARAM_INFO
	.align		4
.L_27:
        /*0098*/ 	.byte	0x04, 0x17
        /*009a*/ 	.short	(.L_29 - .L_28)
.L_28:
        /*009c*/ 	.word	0x00000000
        /*00a0*/ 	.short	0x0000
        /*00a2*/ 	.short	0x0000
        /*00a4*/ 	.byte	0x00, 0xf4, 0x21, 0x00


	//----- nvinfo : EIATTR_SPARSE_MMA_MASK
	.align		4
.L_29:
        /*00a8*/ 	.byte	0x03, 0x50
        /*00aa*/ 	.short	0x0000


	//----- nvinfo : EIATTR_MAXREG_COUNT
	.align		4
        /*00ac*/ 	.byte	0x03, 0x1b
        /*00ae*/ 	.short	0x00ff


	//----- nvinfo : EIATTR_EXIT_INSTR_OFFSETS
	.align		4
        /*00b0*/ 	.byte	0x04, 0x1c
        /*00b2*/ 	.short	(.L_31 - .L_30)


	//   ....[0]....
.L_30:
        /*00b4*/ 	.word	0x000008c0


	//----- nvinfo : EIATTR_REQNTID
	.align		4
.L_31:
        /*00b8*/ 	.byte	0x04, 0x10
        /*00ba*/ 	.short	(.L_33 - .L_32)
.L_32:
        /*00bc*/ 	.word	0x00000100
        /*00c0*/ 	.word	0x00000001
        /*00c4*/ 	.word	0x00000001


	//----- nvinfo : EIATTR_CBANK_PARAM_SIZE
	.align		4
.L_33:
        /*00c8*/ 	.byte	0x03, 0x19
        /*00ca*/ 	.short	0x004c


	//----- nvinfo : EIATTR_PARAM_CBANK
	.align		4
        /*00cc*/ 	.byte	0x04, 0x0a
        /*00ce*/ 	.short	(.L_35 - .L_34)
	.align		4
.L_34:
        /*00d0*/ 	.word	index@(.nv.constant0.triton_poi_fused__prelu_kernel__unsafe_index_add_mul_sub_46)
        /*00d4*/ 	.short	0x0210
        /*00d6*/ 	.short	0x004c


	//----- nvinfo : EIATTR_SW_WAR
	.align		4
.L_35:
        /*00d8*/ 	.byte	0x04, 0x36
        /*00da*/ 	.short	(.L_37 - .L_36)
.L_36:
        /*00dc*/ 	.word	0x00000008
.L_37:


//--------------------- .nv.callgraph             --------------------------
	.section	.nv.callgraph,"",@"SHT_CUDA_CALLGRAPH"
	.align	4
	.sectionentsize	8
	.align		4
        /*0000*/ 	.word	0x00000000
	.align		4
        /*0004*/ 	.word	0xffffffff
	.align		4
        /*0008*/ 	.word	0x00000000
	.align		4
        /*000c*/ 	.word	0xfffffffe
	.align		4
        /*0010*/ 	.word	0x00000000
	.align		4
        /*0014*/ 	.word	0xfffffffd
	.align		4
        /*0018*/ 	.word	0x00000000
	.align		4
        /*001c*/ 	.word	0xfffffffc


//--------------------- .text.triton_poi_fused__prelu_kernel__unsafe_index_add_mul_sub_46 --------------------------
	.section	.text.triton_poi_fused__prelu_kernel__unsafe_index_add_mul_sub_46,"ax",@progbits
	.align	128
        .global         triton_poi_fused__prelu_kernel__unsafe_index_add_mul_sub_46
        .type           triton_poi_fused__prelu_kernel__unsafe_index_add_mul_sub_46,@function
        .size           triton_poi_fused__prelu_kernel__unsafe_index_add_mul_sub_46,(.L_x_1 - triton_poi_fused__prelu_kernel__unsafe_index_add_mul_sub_46)
        .other          triton_poi_fused__prelu_kernel__unsafe_index_add_mul_sub_46,@"STO_CUDA_ENTRY STV_DEFAULT"
triton_poi_fused__prelu_kernel__unsafe_index_add_mul_sub_46:
.text.triton_poi_fused__prelu_kernel__unsafe_index_add_mul_sub_46:
[----:B------:R-:W-:Y:S01]  /*0000*/  LDC R1, c[0x0][0x28] ;  /* 0x00000a00ff017b82 */ /* 0x000fe20000000800 */
[----:B------:R-:W1:Y:S07]  /*0010*/  S2R R0, SR_TID.X ;  /* 0x0000000000007919 */ /* 0x000e6e0000002100 */
[----:B------:R-:W2:Y:S01]  /*0020*/  LDC.64 R16, c[0x0][0x218] ;  /* 0x00008600ff107b82 */ /* 0x000ea20000000a00 */
[----:B------:R-:W-:Y:S01]  /*0030*/  ULDC.64 UR4, c[0x0][0x208] ;  /* 0x0000820000047ab9 */ /* 0x000fe20000000a00 */
[----:B------:R-:W-:Y:S01]  /*0040*/  ULDC.64 UR6, c[0x0][0x228] ;  /* 0x00008a0000067ab9 */ /* 0x000fe20000000a00 */
[----:B------:R-:W3:Y:S05]  /*0050*/  S2R R8, SR_CTAID.X ;  /* 0x0000000000087919 */ /* 0x000eea0000002500 */
[----:B------:R-:W4:Y:S01]  /*0060*/  LDC.64 R12, c[0x0][0x220] ;  /* 0x00008800ff0c7b82 */ /* 0x000f220000000a00 */
[----:B-1----:R-:W-:-:S05]  /*0070*/  IMAD.SHL.U32 R0, R0, 0x2, RZ ;  /* 0x0000000200007824 */ /* 0x002fca00078e00ff */
[----:B------:R-:W-:-:S05]  /*0080*/  LOP3.LUT R3, R0, 0x1fe, RZ, 0xc0, !PT ;  /* 0x000001fe00037812 */ /* 0x000fca00078ec0ff */
[----:B---3--:R-:W-:-:S05]  /*0090*/  IMAD R10, R8, 0x200, R3 ;  /* 0x00000200080a7824 */ /* 0x008fca00078e0203 */
[----:B------:R-:W-:-:S04]  /*00a0*/  SHF.R.S32.HI R3, RZ, 0x1f, R10 ;  /* 0x0000001fff037819 */ /* 0x000fc8000001140a */
[----:B------:R-:W-:-:S04]  /*00b0*/  LEA.HI R0, R3, R10, RZ, 0x5 ;  /* 0x0000000a03007211 */ /* 0x000fc800078f28ff */
[----:B------:R-:W-:Y:S02]  /*00c0*/  SHF.R.S32.HI R11, RZ, 0x5, R0 ;  /* 0x00000005ff0b7819 */ /* 0x000fe40000011400 */
[----:B------:R-:W-:Y:S02]  /*00d0*/  LOP3.LUT R5, R0, 0xffffffe0, RZ, 0xc0, !PT ;  /* 0xffffffe000057812 */ /* 0x000fe400078ec0ff */
[----:B------:R-:W-:-:S04]  /*00e0*/  LEA.HI R2, R11, R11, RZ, 0x5 ;  /* 0x0000000b0b027211 */ /* 0x000fc800078f28ff */
[----:B------:R-:W-:Y:S02]  /*00f0*/  LOP3.LUT R4, R2, 0xffffffe0, RZ, 0xc0, !PT ;  /* 0xffffffe002047812 */ /* 0x000fe400078ec0ff */
[----:B------:R-:W1:Y:S03]  /*0100*/  LDC.64 R2, c[0x0][0x248] ;  /* 0x00009200ff027b82 */ /* 0x000e660000000a00 */
[----:B------:R-:W-:-:S04]  /*0110*/  IMAD.IADD R11, R11, 0x1, -R4 ;  /* 0x000000010b0b7824 */ /* 0x000fc800078e0a04 */
[----:B--2---:R-:W-:-:S06]  /*0120*/  IMAD.WIDE R16, R11, 0x8, R16 ;  /* 0x000000080b107825 */ /* 0x004fcc00078e0210 */
[----:B------:R-:W2:Y:S01]  /*0130*/  LDG.E.EL.64 R16, desc[UR4][R16.64] ;  /* 0x0000000410107981 */ /* 0x000ea2000c2e1b00 */
[----:B------:R-:W-:Y:S02]  /*0140*/  IMAD.IADD R0, R10, 0x1, -R5 ;  /* 0x000000010a007824 */ /* 0x000fe400078e0a05 */
[----:B------:R-:W3:Y:S02]  /*0150*/  LDC.64 R4, c[0x0][0x238] ;  /* 0x00008e00ff047b82 */ /* 0x000ee40000000a00 */
[----:B----4-:R-:W-:-:S04]  /*0160*/  IMAD.WIDE R12, R0, 0x8, R12 ;  /* 0x00000008000c7825 */ /* 0x010fc800078e020c */
[----:B-1----:R-:W-:Y:S02]  /*0170*/  IMAD.WIDE R2, R11, 0x8, R2 ;  /* 0x000000080b027825 */ /* 0x002fe400078e0202 */
[----:B------:R-:W4:Y:S04]  /*0180*/  LDG.E.EL.128 R12, desc[UR4][R12.64] ;  /* 0x000000040c0c7981 */ /* 0x000f28000c2e1d00 */
[----:B------:R-:W5:Y:S01]  /*0190*/  LDG.E.EL.64 R2, desc[UR4][R2.64] ;  /* 0x0000000402027981 */ /* 0x000f62000c2e1b00 */
[----:B---3--:R-:W-:-:S06]  /*01a0*/  IMAD.WIDE R4, R0, 0x8, R4 ;  /* 0x0000000800047825 */ /* 0x008fcc00078e0204 */
[----:B------:R-:W3:Y:S01]  /*01b0*/  LDG.E.EL.128 R4, desc[UR4][R4.64] ;  /* 0x0000000404047981 */ /* 0x000ee2000c2e1d00 */
[----:B------:R-:W-:Y:S02]  /*01c0*/  SHF.R.S32.HI R22, RZ, 0x16, R8 ;  /* 0x00000016ff167819 */ /* 0x000fe40000011408 */
[----:B--2---:R-:W-:-:S04]  /*01d0*/  SHF.R.U32.HI R9, RZ, 0x1b, R17 ;  /* 0x0000001bff097819 */ /* 0x004fc80000011611 */
[----:B------:R-:W-:-:S04]  /*01e0*/  LOP3.LUT R9, R9, 0x10, RZ, 0xc0, !PT ;  /* 0x0000001009097812 */ /* 0x000fc800078ec0ff */
[----:B------:R-:W-:Y:S02]  /*01f0*/  IADD3 R9, P0, R16, R9, RZ ;  /* 0x0000000910097210 */ /* 0x000fe40007f1e0ff */
[----:B----4-:R-:W-:-:S03]  /*0200*/  SHF.R.U32.HI R19, RZ, 0x19, R13 ;  /* 0x00000019ff137819 */ /* 0x010fc6000001160d */
[----:B------:R-:W-:Y:S01]  /*0210*/  IMAD.X R16, RZ, RZ, R17, P0 ;  /* 0x000000ffff107224 */ /* 0x000fe200000e0611 */
[----:B------:R-:W-:Y:S02]  /*0220*/  LEA R21, P0, R12, UR6, 0x2 ;  /* 0x000000060c157c11 */ /* 0x000fe4000f8010ff */
[----:B------:R-:W-:Y:S02]  /*0230*/  LEA R20, P1, R14, UR6, 0x2 ;  /* 0x000000060e147c11 */ /* 0x000fe4000f8210ff */
[----:B-----5:R-:W-:Y:S02]  /*0240*/  SHF.R.U32.HI R17, RZ, 0x1b, R3 ;  /* 0x0000001bff117819 */ /* 0x020fe40000011603 */
[----:B------:R-:W-:Y:S02]  /*0250*/  LEA.HI.X R12, R12, UR7, R13, 0x2, P0 ;  /* 0x000000070c0c7c11 */ /* 0x000fe400080f140d */
[----:B------:R-:W-:Y:S02]  /*0260*/  LOP3.LUT R13, R17, 0x10, RZ, 0xc0, !PT ;  /* 0x00000010110d7812 */ /* 0x000fe400078ec0ff */
[----:B------:R-:W-:-:S02]  /*0270*/  SHF.R.U32.HI R18, RZ, 0x19, R15 ;  /* 0x00000019ff127819 */ /* 0x000fc4000001160f */
[----:B------:R-:W-:Y:S02]  /*0280*/  LEA.HI.X R15, R14, UR7, R15, 0x2, P1 ;  /* 0x000000070e0f7c11 */ /* 0x000fe400088f140f */
[----:B------:R-:W-:Y:S02]  /*0290*/  LOP3.LUT R14, R19, 0x40, RZ, 0xc0, !PT ;  /* 0x00000040130e7812 */ /* 0x000fe400078ec0ff */
[----:B------:R-:W-:Y:S02]  /*02a0*/  IADD3 R8, P2, R2, R13, RZ ;  /* 0x0000000d02087210 */ /* 0x000fe40007f5e0ff */
[----:B------:R-:W-:Y:S02]  /*02b0*/  LOP3.LUT R17, R18, 0x40, RZ, 0xc0, !PT ;  /* 0x0000004012117812 */ /* 0x000fe400078ec0ff */
[----:B------:R-:W-:Y:S01]  /*02c0*/  SGXT R13, R22, 0x1 ;  /* 0x00000001160d781a */ /* 0x000fe20000000200 */
[----:B------:R-:W-:Y:S01]  /*02d0*/  IMAD.X R3, RZ, RZ, R3, P2 ;  /* 0x000000ffff037224 */ /* 0x000fe200010e0603 */
[----:B------:R-:W-:-:S02]  /*02e0*/  IADD3 R2, P0, R14, R21, RZ ;  /* 0x000000150e027210 */ /* 0x000fc40007f1e0ff */
[----:B------:R-:W-:Y:S01]  /*02f0*/  IADD3 R20, P1, R17, R20, RZ ;  /* 0x0000001411147210 */ /* 0x000fe20007f3e0ff */
[----:B------:R-:W-:Y:S01]  /*0300*/  IMAD.SHL.U32 R17, R9, 0x40, RZ ;  /* 0x0000004009117824 */ /* 0x000fe200078e00ff */
[----:B------:R-:W-:Y:S01]  /*0310*/  LEA.HI R13, R13, R10, RZ, 0xa ;  /* 0x0000000a0d0d7211 */ /* 0x000fe200078f50ff */
[----:B------:R-:W-:Y:S01]  /*0320*/  IMAD.X R21, RZ, RZ, R12, P0 ;  /* 0x000000ffff157224 */ /* 0x000fe200000e060c */
[----:B------:R-:W-:Y:S01]  /*0330*/  SHF.L.U64.HI R14, R9, 0x6, R16 ;  /* 0x00000006090e7819 */ /* 0x000fe20000010210 */
[----:B------:R-:W-:Y:S01]  /*0340*/  IMAD.X R15, RZ, RZ, R15, P1 ;  /* 0x000000ffff0f7224 */ /* 0x000fe200008e060f */
[C---:B------:R-:W-:Y:S01]  /*0350*/  SHF.L.U64.HI R12, R8.reuse, 0x6, R3 ;  /* 0x00000006080c7819 */ /* 0x040fe20000010203 */
[----:B------:R-:W-:Y:S01]  /*0360*/  IMAD.SHL.U32 R16, R8, 0x40, RZ ;  /* 0x0000004008107824 */ /* 0x000fe200078e00ff */
[----:B------:R-:W-:Y:S02]  /*0370*/  IADD3 R8, P1, R20, R17, RZ ;  /* 0x0000001114087210 */ /* 0x000fe40007f3e0ff */
[----:B------:R-:W-:-:S02]  /*0380*/  SHF.R.S32.HI R13, RZ, 0xa, R13 ;  /* 0x0000000aff0d7819 */ /* 0x000fc4000001140d */
[----:B------:R-:W-:Y:S01]  /*0390*/  IADD3 R18, P0, R17, R2, RZ ;  /* 0x0000000211127210 */ /* 0x000fe20007f1e0ff */
[----:B------:R-:W-:Y:S01]  /*03a0*/  IMAD.X R9, R15, 0x1, R14, P1 ;  /* 0x000000010f097824 */ /* 0x000fe200008e060e */
[----:B------:R-:W-:Y:S01]  /*03b0*/  IADD3 R2, P2, R16, R2, RZ ;  /* 0x0000000210027210 */ /* 0x000fe20007f5e0ff */
[----:B------:R-:W-:Y:S01]  /*03c0*/  IMAD.SHL.U32 R13, R13, 0x100, RZ ;  /* 0x000001000d0d7824 */ /* 0x000fe200078e00ff */
[----:B---3--:R-:W-:Y:S02]  /*03d0*/  SHF.R.U32.HI R25, RZ, 0x19, R5 ;  /* 0x00000019ff197819 */ /* 0x008fe40000011605 */
[----:B------:R-:W-:Y:S01]  /*03e0*/  IADD3.X R19, R14, R21, RZ, P0, !PT ;  /* 0x000000150e137210 */ /* 0x000fe200007fe4ff */
[----:B------:R-:W-:Y:S01]  /*03f0*/  IMAD.WIDE R8, R13, 0x4, R8 ;  /* 0x000000040d087825 */ /* 0x000fe200078e0208 */
[----:B------:R-:W-:-:S03]  /*0400*/  LEA R26, P0, R4, UR6, 0x2 ;  /* 0x00000006041a7c11 */ /* 0x000fc6000f8010ff */
[----:B------:R-:W-:Y:S01]  /*0410*/  IMAD.X R3, R12, 0x1, R21, P2 ;  /* 0x000000010c037824 */ /* 0x000fe200010e0615 */
[----:B------:R-:W-:Y:S01]  /*0420*/  SHF.R.U32.HI R21, RZ, 0x19, R7 ;  /* 0x00000019ff157819 */ /* 0x000fe20000011607 */
[----:B------:R1:W2:Y:S01]  /*0430*/  LDG.E.EL R22, desc[UR4][R8.64] ;  /* 0x0000000408167981 */ /* 0x0002a2000c2e1900 */
[----:B------:R-:W-:Y:S01]  /*0440*/  LOP3.LUT R25, R25, 0x40, RZ, 0xc0, !PT ;  /* 0x0000004019197812 */ /* 0x000fe200078ec0ff */
[----:B------:R-:W-:Y:S01]  /*0450*/  IMAD.WIDE R2, R13, 0x4, R2 ;  /* 0x000000040d027825 */ /* 0x000fe200078e0202 */
[----:B------:R-:W-:Y:S02]  /*0460*/  LEA R24, P1, R6, UR6, 0x2 ;  /* 0x0000000606187c11 */ /* 0x000fe4000f8210ff */
[----:B------:R-:W-:Y:S01]  /*0470*/  LOP3.LUT R21, R21, 0x40, RZ, 0xc0, !PT ;  /* 0x0000004015157812 */ /* 0x000fe200078ec0ff */
[----:B------:R-:W-:Y:S01]  /*0480*/  IMAD.WIDE R18, R13, 0x4, R18 ;  /* 0x000000040d127825 */ /* 0x000fe200078e0212 */
[----:B------:R-:W-:Y:S01]  /*0490*/  LEA.HI.X R4, R4, UR7, R5, 0x2, P0 ;  /* 0x0000000704047c11 */ /* 0x000fe200080f1405 */
[----:B------:R3:W4:Y:S01]  /*04a0*/  LDG.E.EL R23, desc[UR4][R2.64] ;  /* 0x0000000402177981 */ /* 0x000722000c2e1900 */
[----:B-1----:R-:W1:Y:S01]  /*04b0*/  LDC.64 R8, c[0x0][0x230] ;  /* 0x00008c00ff087b82 */ /* 0x002e620000000a00 */
[----:B------:R-:W-:-:S02]  /*04c0*/  IADD3 R25, P0, R25, R26, RZ ;  /* 0x0000001a19197210 */ /* 0x000fc40007f1e0ff */
[----:B------:R-:W5:Y:S01]  /*04d0*/  LDG.E.EL R19, desc[UR4][R18.64] ;  /* 0x0000000412137981 */ /* 0x000f62000c2e1900 */
[----:B------:R-:W-:Y:S02]  /*04e0*/  LEA.HI.X R7, R6, UR7, R7, 0x2, P1 ;  /* 0x0000000706077c11 */ /* 0x000fe400088f1407 */
[----:B------:R-:W-:Y:S01]  /*04f0*/  IADD3 R5, P1, R21, R24, RZ ;  /* 0x0000001815057210 */ /* 0x000fe20007f3e0ff */
[----:B------:R-:W-:Y:S01]  /*0500*/  IMAD.X R21, RZ, RZ, R4, P0 ;  /* 0x000000ffff157224 */ /* 0x000fe200000e0604 */
[----:B------:R-:W-:Y:S02]  /*0510*/  IADD3 R4, P0, R25, R17, RZ ;  /* 0x0000001119047210 */ /* 0x000fe40007f1e0ff */
[----:B---3--:R-:W-:Y:S02]  /*0520*/  IADD3 R2, P3, R16, R20, RZ ;  /* 0x0000001410027210 */ /* 0x008fe40007f7e0ff */
[----:B------:R-:W-:Y:S02]  /*0530*/  IADD3 R6, P4, R16, R25, RZ ;  /* 0x0000001910067210 */ /* 0x000fe40007f9e0ff */
[----:B------:R-:W-:Y:S01]  /*0540*/  IADD3 R20, P2, R5, R17, RZ ;  /* 0x0000001105147210 */ /* 0x000fe20007f5e0ff */
[----:B------:R-:W-:Y:S01]  /*0550*/  IMAD.X R17, RZ, RZ, R7, P1 ;  /* 0x000000ffff117224 */ /* 0x000fe200008e0607 */
[----:B------:R-:W-:Y:S01]  /*0560*/  IADD3 R16, P5, R16, R5, RZ ;  /* 0x0000000510107210 */ /* 0x000fe20007fbe0ff */
[----:B------:R-:W-:Y:S01]  /*0570*/  IMAD.X R5, R21, 0x1, R14, P0 ;  /* 0x0000000115057824 */ /* 0x000fe200000e060e */
[----:B------:R-:W-:Y:S01]  /*0580*/  IADD3.X R3, R12, R15, RZ, P3, !PT ;  /* 0x0000000f0c037210 */ /* 0x000fe20001ffe4ff */
[----:B------:R-:W-:-:S02]  /*0590*/  IMAD.X R7, R12, 0x1, R21, P4 ;  /* 0x000000010c077824 */ /* 0x000fc400020e0615 */
[----:B------:R-:W-:Y:S02]  /*05a0*/  IMAD.X R21, R17, 0x1, R14, P2 ;  /* 0x0000000111157824 */ /* 0x000fe400010e060e */
[----:B------:R-:W-:Y:S01]  /*05b0*/  IMAD.X R17, R12, 0x1, R17, P5 ;  /* 0x000000010c117824 */ /* 0x000fe200028e0611 */
[----:B------:R-:W3:Y:S01]  /*05c0*/  LDC.64 R14, c[0x0][0x240] ;  /* 0x00009000ff0e7b82 */ /* 0x000ee20000000a00 */
[C---:B------:R-:W-:Y:S01]  /*05d0*/  IMAD.WIDE R4, R13.reuse, 0x4, R4 ;  /* 0x000000040d047825 */ /* 0x040fe200078e0204 */
[----:B-1----:R1:W2:Y:S03]  /*05e0*/  LDG.E R25, desc[UR4][R8.64] ;  /* 0x0000000408197981 */ /* 0x0022a6000c1e1900 */
[C---:B------:R-:W-:Y:S02]  /*05f0*/  IMAD.WIDE R6, R13.reuse, 0x4, R6 ;  /* 0x000000040d067825 */ /* 0x040fe400078e0206 */
[----:B------:R-:W2:Y:S02]  /*0600*/  LDG.E.EL R4, desc[UR4][R4.64] ;  /* 0x0000000404047981 */ /* 0x000ea4000c2e1900 */
[----:B------:R-:W-:-:S02]  /*0610*/  IMAD.WIDE R2, R13, 0x4, R2 ;  /* 0x000000040d027825 */ /* 0x000fc400078e0202 */
[----:B------:R-:W2:Y:S01]  /*0620*/  LDG.E.EL R6, desc[UR4][R6.64] ;  /* 0x0000000406067981 */ /* 0x000ea2000c2e1900 */
[----:B-1----:R-:W1:Y:S01]  /*0630*/  LDC.64 R8, c[0x0][0x210] ;  /* 0x00008400ff087b82 */ /* 0x002e620000000a00 */
[C---:B------:R-:W-:Y:S02]  /*0640*/  IMAD.WIDE R20, R13.reuse, 0x4, R20 ;  /* 0x000000040d147825 */ /* 0x040fe400078e0214 */
[----:B------:R-:W2:Y:S02]  /*0650*/  LDG.E.EL R2, desc[UR4][R2.64] ;  /* 0x0000000402027981 */ /* 0x000ea4000c2e1900 */
[----:B------:R-:W-:Y:S02]  /*0660*/  IMAD.WIDE R16, R13, 0x4, R16 ;  /* 0x000000040d107825 */ /* 0x000fe400078e0210 */
[----:B------:R-:W2:Y:S01]  /*0670*/  LDG.E.EL R21, desc[UR4][R20.64] ;  /* 0x0000000414157981 */ /* 0x000ea2000c2e1900 */
[----:B------:R-:W1:Y:S03]  /*0680*/  LDC.64 R12, c[0x0][0x250] ;  /* 0x00009400ff0c7b82 */ /* 0x000e660000000a00 */
[----:B------:R-:W2:Y:S01]  /*0690*/  LDG.E.EL R16, desc[UR4][R16.64] ;  /* 0x0000000410107981 */ /* 0x000ea2000c2e1900 */
[----:B---3--:R-:W-:-:S06]  /*06a0*/  IMAD.WIDE R14, R0, 0x4, R14 ;  /* 0x00000004000e7825 */ /* 0x008fcc00078e020e */
[----:B------:R-:W3:Y:S01]  /*06b0*/  LDG.E.EL.64 R14, desc[UR4][R14.64] ;  /* 0x000000040e0e7981 */ /* 0x000ee2000c2e1b00 */
[----:B01----:R-:W-:-:S06]  /*06c0*/  IMAD.WIDE R12, R11, 0x4, R12 ;  /* 0x000000040b0c7825 */ /* 0x003fcc00078e020c */
[----:B------:R-:W3:Y:S01]  /*06d0*/  LDG.E.EL R12, desc[UR4][R12.64] ;  /* 0x000000040c0c7981 */ /* 0x000ee2000c2e1900 */
[----:B------:R-:W-:Y:S01]  /*06e0*/  IMAD.WIDE R8, R10, 0x4, R8 ;  /* 0x000000040a087825 */ /* 0x000fe200078e0208 */
[----:B-----5:R-:W-:Y:S02]  /*06f0*/  FSETP.GT.AND P6, PT, R19, RZ, PT ;  /* 0x000000ff1300720b */ /* 0x020fe40003fc4000 */
[----:B----4-:R-:W-:Y:S02]  /*0700*/  FSETP.GT.AND P4, PT, R23, RZ, PT ;  /* 0x000000ff1700720b */ /* 0x010fe40003f84000 */
[----:B--2---:R-:W-:-:S09]  /*0710*/  FSETP.GT.AND P2, PT, R22, RZ, PT ;  /* 0x000000ff1600720b */ /* 0x004fd20003f44000 */
[----:B------:R-:W-:Y:S01]  /*0720*/  @!P6 FMUL R19, R25, R19 ;  /* 0x000000131913e220 */ /* 0x000fe20000400000 */
[----:B------:R-:W-:Y:S02]  /*0730*/  FSETP.GT.AND P5, PT, R4, RZ, PT ;  /* 0x000000ff0400720b */ /* 0x000fe40003fa4000 */
[----:B------:R-:W-:Y:S02]  /*0740*/  FSETP.GT.AND P3, PT, R6, RZ, PT ;  /* 0x000000ff0600720b */ /* 0x000fe40003f64000 */
[----:B------:R-:W-:Y:S02]  /*0750*/  FSETP.GT.AND P1, PT, R2, RZ, PT ;  /* 0x000000ff0200720b */ /* 0x000fe40003f24000 */
[----:B------:R-:W-:Y:S02]  /*0760*/  FSETP.GT.AND P0, PT, R21, RZ, PT ;  /* 0x000000ff1500720b */ /* 0x000fe40003f04000 */
[----:B------:R-:W-:-:S05]  /*0770*/  FSETP.GT.AND P6, PT, R16, RZ, PT ;  /* 0x000000ff1000720b */ /* 0x000fca0003fc4000 */
[C---:B------:R-:W-:Y:S01]  /*0780*/  @!P5 FMUL R4, R25.reuse, R4 ;  /* 0x000000041904d220 */ /* 0x040fe20000400000 */
[C---:B------:R-:W-:Y:S01]  /*0790*/  @!P4 FMUL R23, R25.reuse, R23 ;  /* 0x000000171917c220 */ /* 0x040fe20000400000 */
[C---:B------:R-:W-:Y:S01]  /*07a0*/  @!P3 FMUL R6, R25.reuse, R6 ;  /* 0x000000061906b220 */ /* 0x040fe20000400000 */
[C---:B------:R-:W-:Y:S01]  /*07b0*/  @!P2 FMUL R22, R25.reuse, R22 ;  /* 0x000000161916a220 */ /* 0x040fe20000400000 */
[C---:B------:R-:W-:Y:S02]  /*07c0*/  @!P1 FMUL R2, R25.reuse, R2 ;  /* 0x0000000219029220 */ /* 0x040fe40000400000 */
[C---:B------:R-:W-:Y:S02]  /*07d0*/  @!P0 FMUL R21, R25.reuse, R21 ;  /* 0x0000001519158220 */ /* 0x040fe40000400000 */
[----:B------:R-:W-:Y:S01]  /*07e0*/  @!P6 FMUL R16, R25, R16 ;  /* 0x000000101910e220 */ /* 0x000fe20000400000 */
[----:B------:R-:W-:Y:S01]  /*07f0*/  FADD R4, -R19, R4 ;  /* 0x0000000413047221 */ /* 0x000fe20000000100 */
[----:B------:R-:W-:Y:S01]  /*0800*/  FADD R6, -R23, R6 ;  /* 0x0000000617067221 */ /* 0x000fe20000000100 */
[----:B------:R-:W-:Y:S01]  /*0810*/  FADD R21, -R22, R21 ;  /* 0x0000001516157221 */ /* 0x000fe20000000100 */
[----:B------:R-:W-:Y:S01]  /*0820*/  FADD R3, -R2, R16 ;  /* 0x0000001002037221 */ /* 0x000fe20000000100 */
[C---:B---3--:R-:W-:Y:S01]  /*0830*/  FFMA R19, R14.reuse, R4, R19 ;  /* 0x000000040e137223 */ /* 0x048fe20000000013 */
[----:B------:R-:W-:Y:S01]  /*0840*/  FFMA R6, R14, R6, R23 ;  /* 0x000000060e067223 */ /* 0x000fe20000000017 */
[C---:B------:R-:W-:Y:S01]  /*0850*/  FFMA R21, R15.reuse, R21, R22 ;  /* 0x000000150f157223 */ /* 0x040fe20000000016 */
[----:B------:R-:W-:-:S02]  /*0860*/  FFMA R2, R15, R3, R2 ;  /* 0x000000030f027223 */ /* 0x000fc40000000002 */
[----:B------:R-:W-:Y:S02]  /*0870*/  FADD R6, -R19, R6 ;  /* 0x0000000613067221 */ /* 0x000fe40000000100 */
[----:B------:R-:W-:Y:S02]  /*0880*/  FADD R2, -R21, R2 ;  /* 0x0000000215027221 */ /* 0x000fe40000000100 */
[C---:B------:R-:W-:Y:S02]  /*0890*/  FFMA R6, R12.reuse, R6, R19 ;  /* 0x000000060c067223 */ /* 0x040fe40000000013 */
[----:B------:R-:W-:-:S05]  /*08a0*/  FFMA R7, R12, R2, R21 ;  /* 0x000000020c077223 */ /* 0x000fca0000000015 */
[----:B------:R-:W-:Y:S01]  /*08b0*/  STG.E.64 desc[UR4][R8.64], R6 ;  /* 0x0000000608007986 */ /* 0x000fe2000c101b04 */
[----:B------:R-:W-:Y:S05]  /*08c0*/  EXIT ;  /* 0x000000000000794d */ /* 0x000fea0003800000 */
.L_x_0:
[----:B------:R-:W-:-:S00]  /*08d0*/  BRA `(.L_x_0) ;  /* 0xfffffffc00fc7947 */ /* 0x000fc0000383ffff */
[----:B------:R-:W-:-:S00]  /*08e0*/  NOP ;  /* 0x0000000000007918 */ /* 0x000fc00000000000 */
        /* <DEDUP_REMOVED lines=9> */
.L_x_1:


//--------------------- .nv.constant0.triton_poi_fused__prelu_kernel__unsafe_index_add_mul_sub_46 --------------------------
	.section	.nv.constant0.triton_poi_fused__prelu_kernel__unsafe_index_add_mul_sub_46,"a",@progbits
	.sectionflags	@""
	.align	4
.nv.constant0.triton_poi_fused__prelu_kernel__unsafe_index_add_mul_sub_46:
	.zero		604
